	.headerflags	@"EF_CUDA_TEXMODE_UNIFIED EF_CUDA_64BIT_ADDRESS EF_CUDA_ACCELERATORS EF_CUDA_SM90 EF_CUDA_VIRTUAL_SM(EF_CUDA_SM90)"
	.elftype	@"ET_EXEC"


//--------------------- .nv.info                  --------------------------
	.section	.nv.info,"",@"SHT_CUDA_INFO"
	.align	4


	//----- nvinfo : EIATTR_REGCOUNT
	.align		4
        /*0000*/ 	.byte	0x04, 0x2f
        /*0002*/ 	.short	(.L_1 - .L_0)
	.align		4
.L_0:
        /*0004*/ 	.word	index@(triton_poi_fused_convolution_20)
        /*0008*/ 	.word	0x00000019


	//----- nvinfo : EIATTR_MIN_STACK_SIZE
	.align		4
.L_1:
        /*000c*/ 	.byte	0x04, 0x12
        /*000e*/ 	.short	(.L_3 - .L_2)
	.align		4
.L_2:
        /*0010*/ 	.word	index@(triton_poi_fused_convolution_20)
        /*0014*/ 	.word	0x00000000


	//----- nvinfo : EIATTR_FRAME_SIZE
	.align		4
.L_3:
        /*0018*/ 	.byte	0x04, 0x11
        /*001a*/ 	.short	(.L_5 - .L_4)
	.align		4
.L_4:
        /*001c*/ 	.word	index@(triton_poi_fused_convolution_20)
        /*0020*/ 	.word	0x00000000


	//----- nvinfo : EIATTR_MIN_STACK_SIZE
	.align		4
.L_5:
        /*0024*/ 	.byte	0x04, 0x12
        /*0026*/ 	.short	(.L_7 - .L_6)
	.align		4
.L_6:
        /*0028*/ 	.word	index@(triton_poi_fused_convolution_20)
        /*002c*/ 	.word	0x00000000
.L_7:


//--------------------- .nv.info.triton_poi_fused_convolution_20 --------------------------
	.section	.nv.info.triton_poi_fused_convolution_20,"",@"SHT_CUDA_INFO"
	.sectionflags	@""
	.align	4


	//----- nvinfo : EIATTR_CUDA_API_VERSION
	.align		4
        /*0000*/ 	.byte	0x04, 0x37
        /*0002*/ 	.short	(.L_9 - .L_8)
.L_8:
        /*0004*/ 	.word	0x0000007c


	//----- nvinfo : EIATTR_KPARAM_INFO
	.align		4
.L_9:
        /*0008*/ 	.byte	0x04, 0x17
        /*000a*/ 	.short	(.L_11 - .L_10)
.L_10:
        /*000c*/ 	.word	0x00000000
        /*0010*/ 	.short	0x0004
        /*0012*/ 	.short	0x001c
        /*0014*/ 	.byte	0x00, 0xf0, 0x11, 0x00


	//----- nvinfo : EIATTR_KPARAM_INFO
	.align		4
.L_11:
        /*0018*/ 	.byte	0x04, 0x17
        /*001a*/ 	.short	(.L_13 - .L_12)
.L_12:
        /*001c*/ 	.word	0x00000000
        /*0020*/ 	.short	0x0003
        /*0022*/ 	.short	0x0018
        /*0024*/ 	.byte	0x00, 0xf0, 0x11, 0x00


	//----- nvinfo : EIATTR_KPARAM_INFO
	.align		4
.L_13:
        /*0028*/ 	.byte	0x04, 0x17
        /*002a*/ 	.short	(.L_15 - .L_14)
.L_14:
        /*002c*/ 	.word	0x00000000
        /*0030*/ 	.short	0x0002
        /*0032*/ 	.short	0x0010
        /*0034*/ 	.byte	0x00, 0xf4, 0x21, 0x00


	//----- nvinfo : EIATTR_KPARAM_INFO
	.align		4
.L_15:
        /*0038*/ 	.byte	0x04, 0x17
        /*003a*/ 	.short	(.L_17 - .L_16)
.L_16:
        /*003c*/ 	.word	0x00000000
        /*0040*/ 	.short	0x0001
        /*0042*/ 	.short	0x0008
        /*0044*/ 	.byte	0x00, 0xf4, 0x21, 0x00


	//----- nvinfo : EIATTR_KPARAM_INFO
	.align		4
.L_17:
        /*0048*/ 	.byte	0x04, 0x17
        /*004a*/ 	.short	(.L_19 - .L_18)
.L_18:
        /*004c*/ 	.word	0x00000000
        /*0050*/ 	.short	0x0000
        /*0052*/ 	.short	0x0000
        /*0054*/ 	.byte	0x00, 0xf4, 0x21, 0x00


	//----- nvinfo : EIATTR_SPARSE_MMA_MASK
	.align		4
.L_19:
        /*0058*/ 	.byte	0x03, 0x50
        /*005a*/ 	.short	0x0000


	//----- nvinfo : EIATTR_MAXREG_COUNT
	.align		4
        /*005c*/ 	.byte	0x03, 0x1b
        /*005e*/ 	.short	0x00ff


	//----- nvinfo : EIATTR_EXIT_INSTR_OFFSETS
	.align		4
        /*0060*/ 	.byte	0x04, 0x1c
        /*0062*/ 	.short	(.L_21 - .L_20)


	//   ....[0]....
.L_20:
        /*0064*/ 	.word	0x000004c0


	//   ....[1]....
        /*0068*/ 	.word	0x000004e0


	//----- nvinfo : EIATTR_REQNTID
	.align		4
.L_21:
        /*006c*/ 	.byte	0x04, 0x10
        /*006e*/ 	.short	(.L_23 - .L_22)
.L_22:
        /*0070*/ 	.word	0x00000080
        /*0074*/ 	.word	0x00000001
        /*0078*/ 	.word	0x00000001


	//----- nvinfo : EIATTR_CBANK_PARAM_SIZE
	.align		4
.L_23:
        /*007c*/ 	.byte	0x03, 0x19
        /*007e*/ 	.short	0x0020


	//----- nvinfo : EIATTR_PARAM_CBANK
	.align		4
        /*0080*/ 	.byte	0x04, 0x0a
        /*0082*/ 	.short	(.L_25 - .L_24)
	.align		4
.L_24:
        /*0084*/ 	.word	index@(.nv.constant0.triton_poi_fused_convolution_20)
        /*0088*/ 	.short	0x0210
        /*008a*/ 	.short	0x0020


	//----- nvinfo : EIATTR_SW_WAR
	.align		4
.L_25:
        /*008c*/ 	.byte	0x04, 0x36
        /*008e*/ 	.short	(.L_27 - .L_26)
.L_26:
        /*0090*/ 	.word	0x00000008
.L_27:


//--------------------- .nv.callgraph             --------------------------
	.section	.nv.callgraph,"",@"SHT_CUDA_CALLGRAPH"
	.align	4
	.sectionentsize	8
	.align		4
        /*0000*/ 	.word	0x00000000
	.align		4
        /*0004*/ 	.word	0xffffffff
	.align		4
        /*0008*/ 	.word	0x00000000
	.align		4
        /*000c*/ 	.word	0xfffffffe
	.align		4
        /*0010*/ 	.word	0x00000000
	.align		4
        /*0014*/ 	.word	0xfffffffd
	.align		4
        /*0018*/ 	.word	0x00000000
	.align		4
        /*001c*/ 	.word	0xfffffffc


//--------------------- .text.triton_poi_fused_convolution_20 --------------------------
	.section	.text.triton_poi_fused_convolution_20,"ax",@progbits
	.sectionflags	@"SHF_BARRIERS=1"
	.align	128
        .global         triton_poi_fused_convolution_20
        .type           triton_poi_fused_convolution_20,@function
        .size           triton_poi_fused_convolution_20,(.L_x_1 - triton_poi_fused_convolution_20)
        .other          triton_poi_fused_convolution_20,@"STO_CUDA_ENTRY STV_DEFAULT"
triton_poi_fused_convolution_20:
.text.triton_poi_fused_convolution_20:
[----:B------:R-:W0:Y:S01]  /*0000*/  LDC R1, c[0x0][0x28] ;  /* 0x00000a00ff017b82 */ /* 0x000e220000000800 */
[----:B------:R-:W1:Y:S07]  /*0010*/  S2R R2, SR_TID.X ;  /* 0x0000000000027919 */ /* 0x000e6e0000002100 */
[----:B------:R-:W2:Y:S01]  /*0020*/  LDC.64 R6, c[0x0][0x210] ;  /* 0x00008400ff067b82 */ /* 0x000ea20000000a00 */
[----:B------:R-:W-:Y:S02]  /*0030*/  CS2R R12, SRZ ;  /* 0x00000000000c7805 */ /* 0x000fe4000001ff00 */
[----:B------:R-:W-:Y:S01]  /*0040*/  CS2R R14, SRZ ;  /* 0x00000000000e7805 */ /* 0x000fe2000001ff00 */
[----:B------:R-:W3:Y:S01]  /*0050*/  S2R R0, SR_CTAID.X ;  /* 0x0000000000007919 */ /* 0x000ee20000002500 */
[----:B------:R-:W-:Y:S01]  /*0060*/  ULDC.64 UR6, c[0x0][0x208] ;  /* 0x0000820000067ab9 */ /* 0x000fe20000000a00 */
[----:B------:R-:W4:Y:S01]  /*0070*/  S2R R3, SR_CTAID.Y ;  /* 0x0000000000037919 */ /* 0x000f220000002600 */
[----:B-1----:R-:W-:Y:S01]  /*0080*/  SHF.R.U32.HI R17, RZ, 0x4, R2 ;  /* 0x00000004ff117819 */ /* 0x002fe20000011602 */
[----:B------:R-:W-:-:S02]  /*0090*/  IMAD.SHL.U32 R21, R2, 0x4, RZ ;  /* 0x0000000402157824 */ /* 0x000fc400078e00ff */
[----:B---3--:R-:W-:Y:S01]  /*00a0*/  IMAD.SHL.U32 R0, R0, 0x40, RZ ;  /* 0x0000004000007824 */ /* 0x008fe200078e00ff */
[----:B------:R-:W-:Y:S01]  /*00b0*/  SGXT.U32 R17, R17, 0x3 ;  /* 0x000000031111781a */ /* 0x000fe20000000000 */
[----:B----4-:R-:W-:-:S03]  /*00c0*/  IMAD.SHL.U32 R20, R3, 0x10, RZ ;  /* 0x0000001003147824 */ /* 0x010fc600078e00ff */
[----:B------:R-:W-:Y:S02]  /*00d0*/  LOP3.LUT R5, R0, 0x3c, R21, 0xf8, !PT ;  /* 0x0000003c00057812 */ /* 0x000fe400078ef815 */
[----:B------:R-:W-:Y:S02]  /*00e0*/  LOP3.LUT R4, R20, R17, RZ, 0xfc, !PT ;  /* 0x0000001114047212 */ /* 0x000fe400078efcff */
[----:B------:R-:W-:-:S03]  /*00f0*/  ISETP.GE.AND P0, PT, R5, 0x40, PT ;  /* 0x000000400500780c */ /* 0x000fc60003f06270 */
[----:B------:R-:W-:-:S04]  /*0100*/  IMAD R9, R4, 0x40, R5 ;  /* 0x0000004004097824 */ /* 0x000fc800078e0205 */
[C---:B------:R-:W-:Y:S02]  /*0110*/  VIADD R11, R9.reuse, 0x200 ;  /* 0x00000200090b7836 */ /* 0x040fe40000000000 */
[----:B--2---:R-:W-:Y:S01]  /*0120*/  IMAD.WIDE R4, R9, 0x4, R6 ;  /* 0x0000000409047825 */ /* 0x004fe200078e0206 */
[----:B------:R-:W-:-:S03]  /*0130*/  CS2R R8, SRZ ;  /* 0x0000000000087805 */ /* 0x000fc6000001ff00 */
[----:B------:R-:W-:Y:S01]  /*0140*/  IMAD.WIDE R6, R11, 0x4, R6 ;  /* 0x000000040b067825 */ /* 0x000fe200078e0206 */
[----:B------:R-:W-:-:S04]  /*0150*/  CS2R R10, SRZ ;  /* 0x00000000000a7805 */ /* 0x000fc8000001ff00 */
[----:B------:R-:W2:Y:S04]  /*0160*/  @!P0 LDG.E.EL.128 R12, desc[UR6][R6.64] ;  /* 0x00000006060c8981 */ /* 0x000ea8000c2e1d00 */
[----:B------:R1:W3:Y:S01]  /*0170*/  @!P0 LDG.E.EL.128 R8, desc[UR6][R4.64] ;  /* 0x0000000604088981 */ /* 0x0002e2000c2e1d00 */
[----:B------:R-:W4:Y:S01]  /*0180*/  S2UR UR5, SR_CgaCtaId ;  /* 0x00000000000579c3 */ /* 0x000f220000008800 */
[----:B------:R-:W-:Y:S01]  /*0190*/  IMAD.SHL.U32 R16, R2, 0x40, RZ ;  /* 0x0000004002107824 */ /* 0x000fe200078e00ff */
[----:B------:R-:W-:-:S04]  /*01a0*/  UMOV UR4, 0x400 ;  /* 0x0000040000047882 */ /* 0x000fc80000000000 */
[----:B------:R-:W-:-:S04]  /*01b0*/  LOP3.LUT R16, R16, 0x3c0, RZ, 0xc0, !PT ;  /* 0x000003c010107812 */ /* 0x000fc800078ec0ff */
[----:B------:R-:W-:Y:S01]  /*01c0*/  LOP3.LUT R17, R16, R17, RZ, 0xfc, !PT ;  /* 0x0000001110117212 */ /* 0x000fe200078efcff */
[----:B----4-:R-:W-:-:S06]  /*01d0*/  UPRMT UR4, UR5, 0x654, UR4 ;  /* 0x0000065405047896 */ /* 0x010fcc0008000004 */
[----:B------:R-:W-:-:S04]  /*01e0*/  VIADD R16, R16, UR4 ;  /* 0x0000000410107c36 */ /* 0x000fc80008000000 */
[----:B------:R-:W-:Y:S01]  /*01f0*/  IMAD R22, R17, 0x4, R16 ;  /* 0x0000000411167824 */ /* 0x000fe200078e0210 */
[----:B------:R-:W-:-:S04]  /*0200*/  LOP3.LUT R18, R21, 0x1fc, RZ, 0xc0, !PT ;  /* 0x000001fc15127812 */ /* 0x000fc800078ec0ff */
[----:B------:R-:W-:Y:S02]  /*0210*/  LOP3.LUT R19, R18, 0x200, RZ, 0xfc, !PT ;  /* 0x0000020012137812 */ /* 0x000fe400078efcff */
[----:B-1----:R-:W-:Y:S02]  /*0220*/  LOP3.LUT R4, R2, 0x7c, RZ, 0xc0, !PT ;  /* 0x0000007c02047812 */ /* 0x002fe400078ec0ff */
[----:B------:R-:W-:Y:S02]  /*0230*/  LOP3.LUT R19, R19, 0x3f0, RZ, 0xc0, !PT ;  /* 0x000003f013137812 */ /* 0x000fe400078ec0ff */
[----:B------:R-:W-:-:S03]  /*0240*/  LEA R5, R4, UR4, 0x2 ;  /* 0x0000000404057c11 */ /* 0x000fc6000f8e10ff */
[----:B------:R-:W-:Y:S02]  /*0250*/  VIADD R19, R19, UR4 ;  /* 0x0000000413137c36 */ /* 0x000fe40008000000 */
[C---:B------:R-:W-:Y:S02]  /*0260*/  IMAD R16, R18.reuse, 0x4, R5 ;  /* 0x0000000412107824 */ /* 0x040fe400078e0205 */
[----:B------:R-:W-:Y:S01]  /*0270*/  IMAD R4, R18, 0x4, R19 ;  /* 0x0000000412047824 */ /* 0x000fe200078e0213 */
[----:B------:R-:W-:Y:S02]  /*0280*/  SHF.R.S32.HI R3, RZ, 0x1b, R3 ;  /* 0x0000001bff037819 */ /* 0x000fe40000011403 */
[----:B------:R-:W-:Y:S02]  /*0290*/  LOP3.LUT R20, R20, 0xc, R21, 0xf8, !PT ;  /* 0x0000000c14147812 */ /* 0x000fe400078ef815 */
[----:B------:R-:W-:-:S04]  /*02a0*/  SGXT R21, R3, 0x1 ;  /* 0x000000010315781a */ /* 0x000fc80000000200 */
[----:B------:R-:W-:Y:S01]  /*02b0*/  LEA.HI R21, R21, R20, RZ, 0x9 ;  /* 0x0000001415157211 */ /* 0x000fe200078f48ff */
[----:B--2---:R-:W-:Y:S04]  /*02c0*/  STS [R22+0x20], R12 ;  /* 0x0000200c16007388 */ /* 0x004fe80000000800 */
[----:B---3--:R-:W-:Y:S04]  /*02d0*/  STS [R22], R8 ;  /* 0x0000000816007388 */ /* 0x008fe80000000800 */
[----:B------:R1:W-:Y:S04]  /*02e0*/  STS [R22+0x50], R9 ;  /* 0x0000500916007388 */ /* 0x0003e80000000800 */
[----:B------:R-:W-:Y:S04]  /*02f0*/  STS [R22+0xa0], R10 ;  /* 0x0000a00a16007388 */ /* 0x000fe80000000800 */
[----:B------:R2:W-:Y:S01]  /*0300*/  STS [R22+0xf0], R11 ;  /* 0x0000f00b16007388 */ /* 0x0005e20000000800 */
[----:B-1----:R-:W1:Y:S03]  /*0310*/  LDC.64 R8, c[0x0][0x218] ;  /* 0x00008600ff087b82 */ /* 0x002e660000000a00 */
[----:B------:R3:W-:Y:S04]  /*0320*/  STS [R22+0x70], R13 ;  /* 0x0000700d16007388 */ /* 0x0007e80000000800 */
[----:B------:R-:W-:Y:S04]  /*0330*/  STS [R22+0xc0], R14 ;  /* 0x0000c00e16007388 */ /* 0x000fe80000000800 */
[----:B------:R4:W-:Y:S01]  /*0340*/  STS [R22+0x110], R15 ;  /* 0x0001100f16007388 */ /* 0x0009e20000000800 */
[----:B------:R-:W-:Y:S01]  /*0350*/  BAR.SYNC.DEFER_BLOCKING 0x0 ;  /* 0x0000000000007b1d */ /* 0x000fe20000010000 */
[----:B--2---:R-:W-:Y:S01]  /*0360*/  SHF.R.U32.HI R11, RZ, 0x2, R2 ;  /* 0x00000002ff0b7819 */ /* 0x004fe20000011602 */
[----:B------:R-:W-:-:S06]  /*0370*/  IMAD.SHL.U32 R10, R21, 0x40, RZ ;  /* 0x00000040150a7824 */ /* 0x000fcc00078e00ff */
[----:B------:R-:W2:Y:S01]  /*0380*/  LDC.64 R2, c[0x0][0x220] ;  /* 0x00008800ff027b82 */ /* 0x000ea20000000a00 */
[----:B------:R-:W-:Y:S01]  /*0390*/  SGXT.U32 R11, R11, 0x5 ;  /* 0x000000050b0b781a */ /* 0x000fe20000000000 */
[----:B------:R-:W5:Y:S04]  /*03a0*/  LDS.128 R16, [R16] ;  /* 0x0000000010107984 */ /* 0x000f680000000c00 */
[----:B------:R-:W2:Y:S01]  /*03b0*/  LDS.128 R4, [R4+0x800] ;  /* 0x0008000004047984 */ /* 0x000ea20000000c00 */
[----:B------:R-:W-:Y:S02]  /*03c0*/  LOP3.LUT R11, R0, R11, RZ, 0xfc, !PT ;  /* 0x0000000b000b7212 */ /* 0x000fe400078efcff */
[----:B------:R-:W-:Y:S02]  /*03d0*/  LOP3.LUT R21, R21, 0xfffffe00, RZ, 0xc0, !PT ;  /* 0xfffffe0015157812 */ /* 0x000fe400078ec0ff */
[----:B------:R-:W-:-:S02]  /*03e0*/  LOP3.LUT R10, R10, 0xffff8000, RZ, 0xc0, !PT ;  /* 0xffff80000a0a7812 */ /* 0x000fc400078ec0ff */
[C---:B------:R-:W-:Y:S02]  /*03f0*/  LOP3.LUT R0, R11.reuse, 0x20, RZ, 0xfc, !PT ;  /* 0x000000200b007812 */ /* 0x040fe400078efcff */
[----:B------:R-:W-:Y:S02]  /*0400*/  IADD3 R10, R10, R20, -R21 ;  /* 0x000000140a0a7210 */ /* 0x000fe40007ffe815 */
[C---:B------:R-:W-:Y:S02]  /*0410*/  ISETP.GE.AND P0, PT, R11.reuse, 0x40, PT ;  /* 0x000000400b00780c */ /* 0x040fe40003f06270 */
[C---:B------:R-:W-:Y:S01]  /*0420*/  ISETP.GE.AND P1, PT, R0.reuse, 0x40, PT ;  /* 0x000000400000780c */ /* 0x040fe20003f26270 */
[--C-:B---3--:R-:W-:Y:S02]  /*0430*/  IMAD R13, R11, 0x200, R10.reuse ;  /* 0x000002000b0d7824 */ /* 0x108fe400078e020a */
[----:B----4-:R-:W-:Y:S02]  /*0440*/  IMAD R15, R0, 0x200, R10 ;  /* 0x00000200000f7824 */ /* 0x010fe400078e020a */
[----:B-1----:R-:W-:-:S04]  /*0450*/  IMAD.WIDE R10, R13, 0x4, R8 ;  /* 0x000000040d0a7825 */ /* 0x002fc800078e0208 */
[----:B------:R-:W-:-:S04]  /*0460*/  IMAD.WIDE R8, R15, 0x4, R8 ;  /* 0x000000040f087825 */ /* 0x000fc800078e0208 */
[----:B--2---:R-:W-:-:S04]  /*0470*/  IMAD.WIDE R12, R13, 0x4, R2 ;  /* 0x000000040d0c7825 */ /* 0x004fc800078e0202 */
[----:B------:R-:W-:Y:S01]  /*0480*/  IMAD.WIDE R2, R15, 0x4, R2 ;  /* 0x000000040f027825 */ /* 0x000fe200078e0202 */
[----:B-----5:R1:W-:Y:S04]  /*0490*/  @!P0 STG.E.128 desc[UR6][R10.64], R16 ;  /* 0x000000100a008986 */ /* 0x0203e8000c101d06 */
[----:B0-----:R1:W-:Y:S04]  /*04a0*/  @!P1 STG.E.128 desc[UR6][R8.64], R4 ;  /* 0x0000000408009986 */ /* 0x0013e8000c101d06 */
[----:B------:R1:W-:Y:S01]  /*04b0*/  @!P0 STG.E.128 desc[UR6][R12.64], R16 ;  /* 0x000000100c008986 */ /* 0x0003e2000c101d06 */
[----:B------:R-:W-:Y:S05]  /*04c0*/  @P1 EXIT ;  /* 0x000000000000194d */ /* 0x000fea0003800000 */
[----:B------:R-:W-:Y:S01]  /*04d0*/  STG.E.128 desc[UR6][R2.64], R4 ;  /* 0x0000000402007986 */ /* 0x000fe2000c101d06 */
[----:B------:R-:W-:Y:S05]  /*04e0*/  EXIT ;  /* 0x000000000000794d */ /* 0x000fea0003800000 */
.L_x_0:
[----:B------:R-:W-:-:S00]  /*04f0*/  BRA `(.L_x_0) ;  /* 0xfffffffc00fc7947 */ /* 0x000fc0000383ffff */
[----:B------:R-:W-:-:S00]  /*0500*/  NOP ;  /* 0x0000000000007918 */ /* 0x000fc00000000000 */
[----:B------:R-:W-:-:S00]  /*0510*/  NOP ;  /* 0x0000000000007918 */ /* 0x000fc00000000000 */
[----:B------:R-:W-:-:S00]  /*0520*/  NOP ;  /* 0x0000000000007918 */ /* 0x000fc00000000000 */
[----:B------:R-:W-:-:S00]  /*0530*/  NOP ;  /* 0x0000000000007918 */ /* 0x000fc00000000000 */
[----:B------:R-:W-:-:S00]  /*0540*/  NOP ;  /* 0x0000000000007918 */ /* 0x000fc00000000000 */
[----:B------:R-:W-:-:S00]  /*0550*/  NOP ;  /* 0x0000000000007918 */ /* 0x000fc00000000000 */
[----:B------:R-:W-:-:S00]  /*0560*/  NOP ;  /* 0x0000000000007918 */ /* 0x000fc00000000000 */
[----:B------:R-:W-:-:S00]  /*0570*/  NOP ;  /* 0x0000000000007918 */ /* 0x000fc00000000000 */
.L_x_1:


//--------------------- .nv.shared.triton_poi_fused_convolution_20 --------------------------
	.section	.nv.shared.triton_poi_fused_convolution_20,"aw",@nobits
	.sectionflags	@""
	.align	16
	.zero		1024


//--------------------- .nv.constant0.triton_poi_fused_convolution_20 --------------------------
	.section	.nv.constant0.triton_poi_fused_convolution_20,"a",@progbits
	.sectionflags	@""
	.align	4
.nv.constant0.triton_poi_fused_convolution_20:
	.zero		560
